	.headerflags	@"EF_CUDA_TEXMODE_UNIFIED EF_CUDA_64BIT_ADDRESS EF_CUDA_ACCELERATORS EF_CUDA_SM90 EF_CUDA_VIRTUAL_SM(EF_CUDA_SM90)"
	.elftype	@"ET_EXEC"


//--------------------- .nv.info                  --------------------------
	.section	.nv.info,"",@"SHT_CUDA_INFO"
	.align	4


	//----- nvinfo : EIATTR_REGCOUNT
	.align		4
        /*0000*/ 	.byte	0x04, 0x2f
        /*0002*/ 	.short	(.L_3 - .L_2)
	.align		4
.L_2:
        /*0004*/ 	.word	index@(triton_poi_fused__native_batch_norm_legit_no_training_add_mul_sigmoid_7)
        /*0008*/ 	.word	0x00000018


	//----- nvinfo : EIATTR_MIN_STACK_SIZE
	.align		4
.L_3:
        /*000c*/ 	.byte	0x04, 0x12
        /*000e*/ 	.short	(.L_5 - .L_4)
	.align		4
.L_4:
        /*0010*/ 	.word	index@(triton_poi_fused__native_batch_norm_legit_no_training_add_mul_sigmoid_7)
        /*0014*/ 	.word	0x00000000


	//----- nvinfo : EIATTR_FRAME_SIZE
	.align		4
.L_5:
        /*0018*/ 	.byte	0x04, 0x11
        /*001a*/ 	.short	(.L_7 - .L_6)
	.align		4
.L_6:
        /*001c*/ 	.word	index@(triton_poi_fused__native_batch_norm_legit_no_training_add_mul_sigmoid_7)
        /*0020*/ 	.word	0x00000000


	//----- nvinfo : EIATTR_MIN_STACK_SIZE
	.align		4
.L_7:
        /*0024*/ 	.byte	0x04, 0x12
        /*0026*/ 	.short	(.L_9 - .L_8)
	.align		4
.L_8:
        /*0028*/ 	.word	index@(triton_poi_fused__native_batch_norm_legit_no_training_add_mul_sigmoid_7)
        /*002c*/ 	.word	0x00000000
.L_9:


//--------------------- .nv.info.triton_poi_fused__native_batch_norm_legit_no_training_add_mul_sigmoid_7 --------------------------
	.section	.nv.info.triton_poi_fused__native_batch_norm_legit_no_training_add_mul_sigmoid_7,"",@"SHT_CUDA_INFO"
	.sectionflags	@""
	.align	4


	//----- nvinfo : EIATTR_CUDA_API_VERSION
	.align		4
        /*0000*/ 	.byte	0x04, 0x37
        /*0002*/ 	.short	(.L_11 - .L_10)
.L_10:
        /*0004*/ 	.word	0x0000007c


	//----- nvinfo : EIATTR_KPARAM_INFO
	.align		4
.L_11:
        /*0008*/ 	.byte	0x04, 0x17
        /*000a*/ 	.short	(.L_13 - .L_12)
.L_12:
        /*000c*/ 	.word	0x00000000
        /*0010*/ 	.short	0x0007
        /*0012*/ 	.short	0x0038
        /*0014*/ 	.byte	0x00, 0xf0, 0x11, 0x00


	//----- nvinfo : EIATTR_KPARAM_INFO
	.align		4
.L_13:
        /*0018*/ 	.byte	0x04, 0x17
        /*001a*/ 	.short	(.L_15 - .L_14)
.L_14:
        /*001c*/ 	.word	0x00000000
        /*0020*/ 	.short	0x0006
        /*0022*/ 	.short	0x0030
        /*0024*/ 	.byte	0x00, 0xf4, 0x21, 0x00


	//----- nvinfo : EIATTR_KPARAM_INFO
	.align		4
.L_15:
        /*0028*/ 	.byte	0x04, 0x17
        /*002a*/ 	.short	(.L_17 - .L_16)
.L_16:
        /*002c*/ 	.word	0x00000000
        /*0030*/ 	.short	0x0005
        /*0032*/ 	.short	0x0028
        /*0034*/ 	.byte	0x00, 0xf4, 0x21, 0x00


	//----- nvinfo : EIATTR_KPARAM_INFO
	.align		4
.L_17:
        /*0038*/ 	.byte	0x04, 0x17
        /*003a*/ 	.short	(.L_19 - .L_18)
.L_18:
        /*003c*/ 	.word	0x00000000
        /*0040*/ 	.short	0x0004
        /*0042*/ 	.short	0x0020
        /*0044*/ 	.byte	0x00, 0xf4, 0x21, 0x00


	//----- nvinfo : EIATTR_KPARAM_INFO
	.align		4
.L_19:
        /*0048*/ 	.byte	0x04, 0x17
        /*004a*/ 	.short	(.L_21 - .L_20)
.L_20:
        /*004c*/ 	.word	0x00000000
        /*0050*/ 	.short	0x0003
        /*0052*/ 	.short	0x0018
        /*0054*/ 	.byte	0x00, 0xf4, 0x21, 0x00


	//----- nvinfo : EIATTR_KPARAM_INFO
	.align		4
.L_21:
        /*0058*/ 	.byte	0x04, 0x17
        /*005a*/ 	.short	(.L_23 - .L_22)
.L_22:
        /*005c*/ 	.word	0x00000000
        /*0060*/ 	.short	0x0002
        /*0062*/ 	.short	0x0010
        /*0064*/ 	.byte	0x00, 0xf4, 0x21, 0x00


	//----- nvinfo : EIATTR_KPARAM_INFO
	.align		4
.L_23:
        /*0068*/ 	.byte	0x04, 0x17
        /*006a*/ 	.short	(.L_25 - .L_24)
.L_24:
        /*006c*/ 	.word	0x00000000
        /*0070*/ 	.short	0x0001
        /*0072*/ 	.short	0x0008
        /*0074*/ 	.byte	0x00, 0xf4, 0x21, 0x00


	//----- nvinfo : EIATTR_KPARAM_INFO
	.align		4
.L_25:
        /*0078*/ 	.byte	0x04, 0x17
        /*007a*/ 	.short	(.L_27 - .L_26)
.L_26:
        /*007c*/ 	.word	0x00000000
        /*0080*/ 	.short	0x0000
        /*0082*/ 	.short	0x0000
        /*0084*/ 	.byte	0x00, 0xf4, 0x21, 0x00


	//----- nvinfo : EIATTR_SPARSE_MMA_MASK
	.align		4
.L_27:
        /*0088*/ 	.byte	0x03, 0x50
        /*008a*/ 	.short	0x0000


	//----- nvinfo : EIATTR_MAXREG_COUNT
	.align		4
        /*008c*/ 	.byte	0x03, 0x1b
        /*008e*/ 	.short	0x00ff


	//----- nvinfo : EIATTR_EXIT_INSTR_OFFSETS
	.align		4
        /*0090*/ 	.byte	0x04, 0x1c
        /*0092*/ 	.short	(.L_29 - .L_28)


	//   ....[0]....
.L_28:
        /*0094*/ 	.word	0x00000620


	//   ....[1]....
        /*0098*/ 	.word	0x00000640


	//----- nvinfo : EIATTR_REQNTID
	.align		4
.L_29:
        /*009c*/ 	.byte	0x04, 0x10
        /*009e*/ 	.short	(.L_31 - .L_30)
.L_30:
        /*00a0*/ 	.word	0x00000080
        /*00a4*/ 	.word	0x00000001
        /*00a8*/ 	.word	0x00000001


	//----- nvinfo : EIATTR_CBANK_PARAM_SIZE
	.align		4
.L_31:
        /*00ac*/ 	.byte	0x03, 0x19
        /*00ae*/ 	.short	0x003c


	//----- nvinfo : EIATTR_PARAM_CBANK
	.align		4
        /*00b0*/ 	.byte	0x04, 0x0a
        /*00b2*/ 	.short	(.L_33 - .L_32)
	.align		4
.L_32:
        /*00b4*/ 	.word	index@(.nv.constant0.triton_poi_fused__native_batch_norm_legit_no_training_add_mul_sigmoid_7)
        /*00b8*/ 	.short	0x0210
        /*00ba*/ 	.short	0x003c


	//----- nvinfo : EIATTR_SW_WAR
	.align		4
.L_33:
        /*00bc*/ 	.byte	0x04, 0x36
        /*00be*/ 	.short	(.L_35 - .L_34)
.L_34:
        /*00c0*/ 	.word	0x00000008
.L_35:


//--------------------- .nv.callgraph             --------------------------
	.section	.nv.callgraph,"",@"SHT_CUDA_CALLGRAPH"
	.align	4
	.sectionentsize	8
	.align		4
        /*0000*/ 	.word	0x00000000
	.align		4
        /*0004*/ 	.word	0xffffffff
	.align		4
        /*0008*/ 	.word	0x00000000
	.align		4
        /*000c*/ 	.word	0xfffffffe
	.align		4
        /*0010*/ 	.word	0x00000000
	.align		4
        /*0014*/ 	.word	0xfffffffd
	.align		4
        /*0018*/ 	.word	0x00000000
	.align		4
        /*001c*/ 	.word	0xfffffffc


//--------------------- .nv.constant4             --------------------------
	.section	.nv.constant4,"a",@progbits
	.align	8
	.align		8
.nv.constant4:
        /*0000*/ 	.dword	_$_str
	.align		8
        /*0008*/ 	.dword	_$_str_$_2


//--------------------- .text.triton_poi_fused__native_batch_norm_legit_no_training_add_mul_sigmoid_7 --------------------------
	.section	.text.triton_poi_fused__native_batch_norm_legit_no_training_add_mul_sigmoid_7,"ax",@progbits
	.align	128
        .global         triton_poi_fused__native_batch_norm_legit_no_training_add_mul_sigmoid_7
        .type           triton_poi_fused__native_batch_norm_legit_no_training_add_mul_sigmoid_7,@function
        .size           triton_poi_fused__native_batch_norm_legit_no_training_add_mul_sigmoid_7,(.L_x_1 - triton_poi_fused__native_batch_norm_legit_no_training_add_mul_sigmoid_7)
        .other          triton_poi_fused__native_batch_norm_legit_no_training_add_mul_sigmoid_7,@"STO_CUDA_ENTRY STV_DEFAULT"
triton_poi_fused__native_batch_norm_legit_no_training_add_mul_sigmoid_7:
.text.triton_poi_fused__native_batch_norm_legit_no_training_add_mul_sigmoid_7:
[----:B------:R-:W0:Y:S01]  /*0000*/  LDC R1, c[0x0][0x28] ;  /* 0x00000a00ff017b82 */ /* 0x000e220000000800 */
[----:B------:R-:W1:Y:S07]  /*0010*/  S2R R0, SR_TID.X ;  /* 0x0000000000007919 */ /* 0x000e6e0000002100 */
[----:B------:R-:W2:Y:S01]  /*0020*/  LDC.64 R14, c[0x0][0x228] ;  /* 0x00008a00ff0e7b82 */ /* 0x000ea20000000a00 */
[----:B------:R-:W-:Y:S01]  /*0030*/  ULDC.64 UR4, c[0x0][0x208] ;  /* 0x0000820000047ab9 */ /* 0x000fe20000000a00 */
[----:B------:R-:W3:Y:S06]  /*0040*/  S2R R5, SR_CTAID.X ;  /* 0x0000000000057919 */ /* 0x000eec0000002500 */
[----:B------:R-:W4:Y:S08]  /*0050*/  LDC.64 R10, c[0x0][0x218] ;  /* 0x00008600ff0a7b82 */ /* 0x000f300000000a00 */
[----:B------:R-:W5:Y:S08]  /*0060*/  LDC.64 R12, c[0x0][0x220] ;  /* 0x00008800ff0c7b82 */ /* 0x000f700000000a00 */
[----:B------:R-:W4:Y:S01]  /*0070*/  LDC.64 R8, c[0x0][0x230] ;  /* 0x00008c00ff087b82 */ /* 0x000f220000000a00 */
[----:B-1----:R-:W-:-:S07]  /*0080*/  SHF.L.U32 R0, R0, 0x1, RZ ;  /* 0x0000000100007819 */ /* 0x002fce00000006ff */
[----:B------:R-:W1:Y:S01]  /*0090*/  LDC.64 R18, c[0x0][0x238] ;  /* 0x00008e00ff127b82 */ /* 0x000e620000000a00 */
[----:B---3--:R-:W-:Y:S02]  /*00a0*/  SHF.R.S32.HI R3, RZ, 0x17, R5 ;  /* 0x00000017ff037819 */ /* 0x008fe40000011405 */
[----:B------:R-:W-:Y:S02]  /*00b0*/  LOP3.LUT R0, R0, 0xfe, RZ, 0xc0, !PT ;  /* 0x000000fe00007812 */ /* 0x000fe400078ec0ff */
[----:B------:R-:W-:Y:S02]  /*00c0*/  SGXT R3, R3, 0x1 ;  /* 0x000000010303781a */ /* 0x000fe40000000200 */
[----:B------:R-:W-:Y:S02]  /*00d0*/  CS2R R6, SRZ ;  /* 0x0000000000067805 */ /* 0x000fe4000001ff00 */
[----:B------:R-:W-:Y:S02]  /*00e0*/  LEA R0, R5, R0, 0x8 ;  /* 0x0000000005007211 */ /* 0x000fe400078e40ff */
[----:B------:R-:W-:Y:S01]  /*00f0*/  CS2R R4, SRZ ;  /* 0x0000000000047805 */ /* 0x000fe2000001ff00 */
[----:B------:R-:W3:Y:S01]  /*0100*/  LDC.64 R20, c[0x0][0x240] ;  /* 0x00009000ff147b82 */ /* 0x000ee20000000a00 */
[----:B------:R-:W-:-:S02]  /*0110*/  LEA.HI R3, R3, R0, RZ, 0x6 ;  /* 0x0000000003037211 */ /* 0x000fc400078f30ff */
[----:B------:R-:W-:Y:S02]  /*0120*/  ISETP.GE.AND P0, PT, R0, 0x800, PT ;  /* 0x000008000000780c */ /* 0x000fe40003f06270 */
[----:B------:R-:W-:-:S04]  /*0130*/  SHF.R.S32.HI R3, RZ, 0x6, R3 ;  /* 0x00000006ff037819 */ /* 0x000fc80000011403 */
[----:B------:R-:W-:-:S04]  /*0140*/  LEA.HI R2, R3, R3, RZ, 0x3 ;  /* 0x0000000303027211 */ /* 0x000fc800078f18ff */
[----:B------:R-:W-:-:S04]  /*0150*/  LOP3.LUT R2, R2, 0xfffffff8, RZ, 0xc0, !PT ;  /* 0xfffffff802027812 */ /* 0x000fc800078ec0ff */
[----:B------:R-:W-:-:S05]  /*0160*/  IADD3 R17, R3, -R2, RZ ;  /* 0x8000000203117210 */ /* 0x000fca0007ffe0ff */
[----:B--2---:R-:W-:-:S05]  /*0170*/  IMAD.WIDE R14, R17, 0x4, R14 ;  /* 0x00000004110e7825 */ /* 0x004fca00078e020e */
[----:B------:R-:W2:Y:S04]  /*0180*/  @!P0 LDG.E.EL R4, desc[UR4][R14.64] ;  /* 0x000000040e048981 */ /* 0x000ea8000c2e1900 */
[----:B------:R1:W2:Y:S01]  /*0190*/  @!P0 LDG.E.EL R5, desc[UR4][R14.64] ;  /* 0x000000040e058981 */ /* 0x0002a2000c2e1900 */
[----:B------:R-:W-:Y:S01]  /*01a0*/  CS2R R2, SRZ ;  /* 0x0000000000027805 */ /* 0x000fe2000001ff00 */
[----:B----4-:R-:W-:-:S04]  /*01b0*/  IMAD.WIDE R10, R0, 0x4, R10 ;  /* 0x00000004000a7825 */ /* 0x010fc800078e020a */
[----:B-----5:R-:W-:Y:S01]  /*01c0*/  IMAD.WIDE R12, R17, 0x4, R12 ;  /* 0x00000004110c7825 */ /* 0x020fe200078e020c */
[----:B------:R4:W5:Y:S01]  /*01d0*/  @!P0 LDG.E.64 R2, desc[UR4][R10.64] ;  /* 0x000000040a028981 */ /* 0x000962000c1e1b00 */
[----:B-1----:R-:W-:-:S03]  /*01e0*/  CS2R R14, SRZ ;  /* 0x00000000000e7805 */ /* 0x002fc6000001ff00 */
[----:B------:R-:W5:Y:S01]  /*01f0*/  @!P0 LDG.E.EL R7, desc[UR4][R12.64] ;  /* 0x000000040c078981 */ /* 0x000f62000c2e1900 */
[----:B0-----:R-:W-:-:S04]  /*0200*/  IMAD.WIDE R8, R17, 0x4, R8 ;  /* 0x0000000411087825 */ /* 0x001fc800078e0208 */
[----:B------:R-:W-:Y:S01]  /*0210*/  IMAD.WIDE R18, R17, 0x4, R18 ;  /* 0x0000000411127825 */ /* 0x000fe200078e0212 */
[----:B------:R0:W5:Y:S01]  /*0220*/  @!P0 LDG.E.EL R14, desc[UR4][R12.64] ;  /* 0x000000040c0e8981 */ /* 0x000162000c2e1900 */
[----:B------:R-:W-:-:S03]  /*0230*/  CS2R R16, SRZ ;  /* 0x0000000000107805 */ /* 0x000fc6000001ff00 */
[----:B------:R-:W5:Y:S04]  /*0240*/  @!P0 LDG.E.EL R15, desc[UR4][R8.64] ;  /* 0x00000004080f8981 */ /* 0x000f68000c2e1900 */
[----:B------:R-:W5:Y:S04]  /*0250*/  @!P0 LDG.E.EL R6, desc[UR4][R18.64] ;  /* 0x0000000412068981 */ /* 0x000f68000c2e1900 */
[----:B------:R1:W5:Y:S04]  /*0260*/  @!P0 LDG.E.EL R17, desc[UR4][R8.64] ;  /* 0x0000000408118981 */ /* 0x000368000c2e1900 */
[----:B------:R-:W5:Y:S01]  /*0270*/  @!P0 LDG.E.EL R16, desc[UR4][R18.64] ;  /* 0x0000000412108981 */ /* 0x000f62000c2e1900 */
[----:B----4-:R-:W-:Y:S01]  /*0280*/  CS2R R10, SRZ ;  /* 0x00000000000a7805 */ /* 0x010fe2000001ff00 */
[----:B---3--:R-:W-:-:S05]  /*0290*/  IMAD.WIDE R20, R0, 0x4, R20 ;  /* 0x0000000400147825 */ /* 0x008fca00078e0214 */
[----:B------:R-:W3:Y:S01]  /*02a0*/  @!P0 LDG.E.64 R10, desc[UR4][R20.64] ;  /* 0x00000004140a8981 */ /* 0x000ee2000c1e1b00 */
[----:B--2---:R-:W-:-:S04]  /*02b0*/  FADD R4, R4, 0.0010000000474974513054 ;  /* 0x3a83126f04047421 */ /* 0x004fc80000000000 */
[----:B0-----:R-:W0:Y:S01]  /*02c0*/  MUFU.SQRT R12, R4 ;  /* 0x00000004000c7308 */ /* 0x001e220000002000 */
[----:B------:R-:W-:-:S07]  /*02d0*/  FADD R5, R5, 0.0010000000474974513054 ;  /* 0x3a83126f05057421 */ /* 0x000fce0000000000 */
[----:B------:R-:W2:Y:S01]  /*02e0*/  MUFU.SQRT R13, R5 ;  /* 0x00000005000d7308 */ /* 0x000ea20000002000 */
[C---:B0-----:R-:W-:Y:S02]  /*02f0*/  FSETP.GT.AND P1, PT, R12.reuse, 8.50705917302346158658e+37, PT ;  /* 0x7e8000000c00780b */ /* 0x041fe40003f24000 */
[----:B------:R-:W-:Y:S02]  /*0300*/  FSETP.GEU.AND P3, PT, R12, 1.175494350822287508e-38, PT ;  /* 0x008000000c00780b */ /* 0x000fe40003f6e000 */
[C---:B--2---:R-:W-:Y:S02]  /*0310*/  FSETP.GT.AND P2, PT, R13.reuse, 8.50705917302346158658e+37, PT ;  /* 0x7e8000000d00780b */ /* 0x044fe40003f44000 */
[----:B------:R-:W-:-:S07]  /*0320*/  FSETP.GEU.AND P4, PT, R13, 1.175494350822287508e-38, PT ;  /* 0x008000000d00780b */ /* 0x000fce0003f8e000 */
[----:B------:R-:W-:Y:S01]  /*0330*/  @P1 FMUL R12, R12, 0.25 ;  /* 0x3e8000000c0c1820 */ /* 0x000fe20000400000 */
[----:B------:R-:W-:-:S03]  /*0340*/  HFMA2.MMA R4, -RZ, RZ, 1.625, 0 ;  /* 0x3e800000ff047435 */ /* 0x000fc600000001ff */
[----:B------:R-:W-:Y:S01]  /*0350*/  @!P3 FMUL R12, R12, 16777216 ;  /* 0x4b8000000c0cb820 */ /* 0x000fe20000400000 */
[----:B------:R-:W-:-:S05]  /*0360*/  @P2 FMUL R13, R13, 0.25 ;  /* 0x3e8000000d0d2820 */ /* 0x000fca0000400000 */
[----:B------:R-:W0:Y:S01]  /*0370*/  MUFU.RCP R12, R12 ;  /* 0x0000000c000c7308 */ /* 0x000e220000001000 */
[----:B------:R-:W-:Y:S01]  /*0380*/  @!P4 FMUL R13, R13, 16777216 ;  /* 0x4b8000000d0dc820 */ /* 0x000fe20000400000 */
[----:B------:R-:W-:-:S06]  /*0390*/  FSEL R5, R4, 1, P1 ;  /* 0x3f80000004057808 */ /* 0x000fcc0000800000 */
[----:B------:R-:W2:Y:S01]  /*03a0*/  MUFU.RCP R13, R13 ;  /* 0x0000000d000d7308 */ /* 0x000ea20000001000 */
[----:B------:R-:W-:Y:S01]  /*03b0*/  @!P3 FMUL R5, R5, 16777216 ;  /* 0x4b8000000505b820 */ /* 0x000fe20000400000 */
[----:B-1----:R-:W-:Y:S01]  /*03c0*/  FSEL R8, R4, 1, P2 ;  /* 0x3f80000004087808 */ /* 0x002fe20001000000 */
[----:B-----5:R-:W-:Y:S02]  /*03d0*/  FADD R2, -R7, R2 ;  /* 0x0000000207027221 */ /* 0x020fe40000000100 */
[----:B0-----:R-:W-:Y:S02]  /*03e0*/  FMUL R5, R12, R5 ;  /* 0x000000050c057220 */ /* 0x001fe40000400000 */
[----:B------:R-:W-:Y:S01]  /*03f0*/  @!P4 FMUL R8, R8, 16777216 ;  /* 0x4b8000000808c820 */ /* 0x000fe20000400000 */
[----:B------:R-:W-:Y:S01]  /*0400*/  FADD R3, -R14, R3 ;  /* 0x000000030e037221 */ /* 0x000fe20000000100 */
[----:B------:R-:W-:Y:S02]  /*0410*/  FMUL R5, R2, R5 ;  /* 0x0000000502057220 */ /* 0x000fe40000400000 */
[----:B--2---:R-:W-:-:S02]  /*0420*/  FMUL R8, R13, R8 ;  /* 0x000000080d087220 */ /* 0x004fc40000400000 */
[----:B------:R-:W-:Y:S02]  /*0430*/  FFMA R5, R5, R15, R6 ;  /* 0x0000000f05057223 */ /* 0x000fe40000000006 */
[----:B------:R-:W-:Y:S02]  /*0440*/  FMUL R3, R3, R8 ;  /* 0x0000000803037220 */ /* 0x000fe40000400000 */
[----:B------:R-:W-:Y:S02]  /*0450*/  FADD R2, RZ, -R5 ;  /* 0x80000005ff027221 */ /* 0x000fe40000000000 */
[----:B------:R-:W-:Y:S02]  /*0460*/  FFMA R16, R3, R17, R16 ;  /* 0x0000001103107223 */ /* 0x000fe40000000010 */
[----:B------:R-:W-:Y:S02]  /*0470*/  FMUL R3, R2, 1.4426950216293334961 ;  /* 0x3fb8aa3b02037820 */ /* 0x000fe40000400000 */
[----:B------:R-:W-:-:S04]  /*0480*/  FADD R2, RZ, -R16 ;  /* 0x80000010ff027221 */ /* 0x000fc80000000000 */
[----:B------:R-:W-:Y:S01]  /*0490*/  FMUL R6, R2, 1.4426950216293334961 ;  /* 0x3fb8aa3b02067820 */ /* 0x000fe20000400000 */
[----:B------:R-:W-:-:S04]  /*04a0*/  FSETP.GEU.AND P1, PT, R3, -126, PT ;  /* 0xc2fc00000300780b */ /* 0x000fc80003f2e000 */
[----:B------:R-:W-:-:S09]  /*04b0*/  FSETP.GEU.AND P2, PT, R6, -126, PT ;  /* 0xc2fc00000600780b */ /* 0x000fd20003f4e000 */
[----:B------:R-:W-:-:S04]  /*04c0*/  @!P1 FMUL R3, R3, 0.5 ;  /* 0x3f00000003039820 */ /* 0x000fc80000400000 */
[----:B------:R-:W-:Y:S01]  /*04d0*/  @!P2 FMUL R6, R6, 0.5 ;  /* 0x3f0000000606a820 */ /* 0x000fe20000400000 */
[----:B------:R-:W0:Y:S08]  /*04e0*/  MUFU.EX2 R2, R3 ;  /* 0x0000000300027308 */ /* 0x000e300000000800 */
[----:B------:R-:W1:Y:S01]  /*04f0*/  MUFU.EX2 R7, R6 ;  /* 0x0000000600077308 */ /* 0x000e620000000800 */
[----:B0-----:R-:W-:-:S04]  /*0500*/  @!P1 FMUL R2, R2, R2 ;  /* 0x0000000202029220 */ /* 0x001fc80000400000 */
[----:B------:R-:W-:Y:S02]  /*0510*/  FADD R8, R2, 1 ;  /* 0x3f80000002087421 */ /* 0x000fe40000000000 */
[----:B------:R-:W0:Y:S01]  /*0520*/  LDC.64 R2, c[0x0][0x210] ;  /* 0x00008400ff027b82 */ /* 0x000e220000000a00 */
[----:B-1----:R-:W-:-:S04]  /*0530*/  @!P2 FMUL R7, R7, R7 ;  /* 0x000000070707a220 */ /* 0x002fc80000400000 */
[----:B------:R-:W-:Y:S01]  /*0540*/  FADD R7, R7, 1 ;  /* 0x3f80000007077421 */ /* 0x000fe20000000000 */
[----:B------:R-:W-:-:S04]  /*0550*/  FSETP.GT.AND P1, PT, R8, 8.50705917302346158658e+37, PT ;  /* 0x7e8000000800780b */ /* 0x000fc80003f24000 */
[----:B------:R-:W-:-:S09]  /*0560*/  FSETP.GT.AND P2, PT, R7, 8.50705917302346158658e+37, PT ;  /* 0x7e8000000700780b */ /* 0x000fd20003f44000 */
[----:B------:R-:W-:-:S04]  /*0570*/  @P1 FMUL R8, R8, 0.25 ;  /* 0x3e80000008081820 */ /* 0x000fc80000400000 */
[----:B------:R-:W-:Y:S02]  /*0580*/  @P2 FMUL R7, R7, 0.25 ;  /* 0x3e80000007072820 */ /* 0x000fe40000400000 */
[----:B------:R-:W1:Y:S08]  /*0590*/  MUFU.RCP R8, R8 ;  /* 0x0000000800087308 */ /* 0x000e700000001000 */
[----:B------:R-:W2:Y:S01]  /*05a0*/  MUFU.RCP R7, R7 ;  /* 0x0000000700077308 */ /* 0x000ea20000001000 */
[----:B------:R-:W-:-:S02]  /*05b0*/  FSEL R9, R4, 1, P1 ;  /* 0x3f80000004097808 */ /* 0x000fc40000800000 */
[----:B------:R-:W-:-:S03]  /*05c0*/  FSEL R4, R4, 1, P2 ;  /* 0x3f80000004047808 */ /* 0x000fc60001000000 */
[----:B-1----:R-:W-:Y:S01]  /*05d0*/  FMUL R9, R8, R9 ;  /* 0x0000000908097220 */ /* 0x002fe20000400000 */
[----:B0-----:R-:W-:-:S04]  /*05e0*/  IMAD.WIDE R2, R0, 0x4, R2 ;  /* 0x0000000400027825 */ /* 0x001fc800078e0202 */
[----:B---3--:R-:W-:Y:S01]  /*05f0*/  FFMA R10, R5, R9, R10 ;  /* 0x00000009050a7223 */ /* 0x008fe2000000000a */
[----:B--2---:R-:W-:-:S04]  /*0600*/  FMUL R4, R7, R4 ;  /* 0x0000000407047220 */ /* 0x004fc80000400000 */
[----:B------:R-:W-:Y:S01]  /*0610*/  FFMA R11, R16, R4, R11 ;  /* 0x00000004100b7223 */ /* 0x000fe2000000000b */
[----:B------:R-:W-:Y:S06]  /*0620*/  @P0 EXIT ;  /* 0x000000000000094d */ /* 0x000fec0003800000 */
[----:B------:R-:W-:Y:S01]  /*0630*/  STG.E.64 desc[UR4][R2.64], R10 ;  /* 0x0000000a02007986 */ /* 0x000fe2000c101b04 */
[----:B------:R-:W-:Y:S05]  /*0640*/  EXIT ;  /* 0x000000000000794d */ /* 0x000fea0003800000 */
.L_x_0:
[----:B------:R-:W-:-:S00]  /*0650*/  BRA `(.L_x_0) ;  /* 0xfffffffc00fc7947 */ /* 0x000fc0000383ffff */
[----:B------:R-:W-:-:S00]  /*0660*/  NOP ;  /* 0x0000000000007918 */ /* 0x000fc00000000000 */
        /* <DEDUP_REMOVED lines=9> */
.L_x_1:


//--------------------- .nv.global.init           --------------------------
	.section	.nv.global.init,"aw",@progbits
.nv.global.init:
	.type		_$_str,@object
	.size		_$_str,(_$_str_$_2 - _$_str)
_$_str:
        /*0000*/ 	.byte	0x5f, 0x5f, 0x43, 0x55, 0x44, 0x41, 0x5f, 0x46, 0x54, 0x5a, 0x00
	.type		_$_str_$_2,@object
	.size		_$_str_$_2,(.L_1 - _$_str_$_2)
_$_str_$_2:
        /*000b*/ 	.byte	0x5f, 0x5f, 0x43, 0x55, 0x44, 0x41, 0x5f, 0x50, 0x52, 0x45, 0x43, 0x5f, 0x53, 0x51, 0x52, 0x54
        /*001b*/ 	.byte	0x00
.L_1:


//--------------------- .nv.constant0.triton_poi_fused__native_batch_norm_legit_no_training_add_mul_sigmoid_7 --------------------------
	.section	.nv.constant0.triton_poi_fused__native_batch_norm_legit_no_training_add_mul_sigmoid_7,"a",@progbits
	.sectionflags	@""
	.align	4
.nv.constant0.triton_poi_fused__native_batch_norm_legit_no_training_add_mul_sigmoid_7:
	.zero		588
